//
// Generated by NVIDIA NVVM Compiler
//
// Compiler Build ID: CL-36424714
// Cuda compilation tools, release 13.0, V13.0.88
// Based on NVVM 20.0.0
//

.version 9.0
.target sm_100
.address_size 64

	// .globl	_Z20incrementInnerStructP11innerStructS0_i

.visible .entry _Z20incrementInnerStructP11innerStructS0_i(
	.param .u64 .ptr .align 1 _Z20incrementInnerStructP11innerStructS0_i_param_0,
	.param .u64 .ptr .align 1 _Z20incrementInnerStructP11innerStructS0_i_param_1,
	.param .u32 _Z20incrementInnerStructP11innerStructS0_i_param_2
)
{
	.reg .pred 	%p<2>;
	.reg .b32 	%r<6>;
	.reg .b32 	%f<5>;
	.reg .b64 	%rd<8>;

	ld.param.u64 	%rd1, [_Z20incrementInnerStructP11innerStructS0_i_param_0];
	ld.param.u64 	%rd2, [_Z20incrementInnerStructP11innerStructS0_i_param_1];
	ld.param.u32 	%r2, [_Z20incrementInnerStructP11innerStructS0_i_param_2];
	mov.u32 	%r3, %ctaid.x;
	mov.u32 	%r4, %ntid.x;
	mov.u32 	%r5, %tid.x;
	mad.lo.s32 	%r1, %r3, %r4, %r5;
	setp.ge.s32 	%p1, %r1, %r2;
	@%p1 bra 	$L__BB0_2;
	cvta.to.global.u64 	%rd3, %rd1;
	cvta.to.global.u64 	%rd4, %rd2;
	mul.wide.s32 	%rd5, %r1, 8;
	add.s64 	%rd6, %rd3, %rd5;
	ld.global.f32 	%f1, [%rd6];
	ld.global.f32 	%f2, [%rd6+4];
	add.f32 	%f3, %f1, 0f41200000;
	add.f32 	%f4, %f2, 0f41A00000;
	add.s64 	%rd7, %rd4, %rd5;
	st.global.f32 	[%rd7], %f3;
	st.global.f32 	[%rd7+4], %f4;
$L__BB0_2:
	ret;

}


// ===== COMPILED SASS (sm_100) =====

	.target	sm_100

	.elftype	@"ET_EXEC"


//--------------------- .note.nv.tkinfo           --------------------------
	.section	.note.nv.tkinfo,"",@"SHT_NOTE"
	.sectionflags	@"SHF_NOTE_NV_TKINFO"
	.tkinfo
        /*0018*/ 	.word	0x00000002
        /*0030*/ 	.string	""
        /*0030*/ 	.string	"ptxas"
        /*0030*/ 	.string	"Cuda compilation tools, release 13.0, V13.0.88"
        /*0030*/ 	.string	"Build cuda_13.0.r13.0/compiler.36424714_0"
        /*0030*/ 	.string	"-arch sm_100 -m 64 "



//--------------------- .note.nv.cuinfo           --------------------------
	.section	.note.nv.cuinfo,"",@"SHT_NOTE"
	.sectionflags	@"SHF_NOTE_NV_CUINFO"
        /*0018*/ 	.short	0x0002
        /*001a*/ 	.short	0x0064
        /*001c*/ 	.short	0x0082
	.zero		2


//--------------------- .nv.info                  --------------------------
	.section	.nv.info,"",@"SHT_CUDA_INFO"
	.align	4


	//----- nvinfo : EIATTR_REGCOUNT
	.align		4
        /*0000*/ 	.byte	0x04, 0x2f
        /*0002*/ 	.short	(.L_1 - .L_0)
	.align		4
.L_0:
        /*0004*/ 	.word	index@(_Z20incrementInnerStructP11innerStructS0_i)
        /*0008*/ 	.word	0x0000000c


	//----- nvinfo : EIATTR_FRAME_SIZE
	.align		4
.L_1:
        /*000c*/ 	.byte	0x04, 0x11
        /*000e*/ 	.short	(.L_3 - .L_2)
	.align		4
.L_2:
        /*0010*/ 	.word	index@(_Z20incrementInnerStructP11innerStructS0_i)
        /*0014*/ 	.word	0x00000000


	//----- nvinfo : EIATTR_MIN_STACK_SIZE
	.align		4
.L_3:
        /*0018*/ 	.byte	0x04, 0x12
        /*001a*/ 	.short	(.L_5 - .L_4)
	.align		4
.L_4:
        /*001c*/ 	.word	index@(_Z20incrementInnerStructP11innerStructS0_i)
        /*0020*/ 	.word	0x00000000
.L_5:


//--------------------- .nv.compat                --------------------------
	.section	.nv.compat,"",@"SHT_CUDA_COMPAT_INFO"
	.align	4
        /*0000*/ 	.byte	0x02, 0x09, 0x00, 0x00, 0x02, 0x02, 0x01, 0x00, 0x02, 0x05, 0x05, 0x00, 0x03, 0x07, 0x01, 0x01
        /*0010*/ 	.byte	0x02, 0x03, 0x00, 0x00, 0x02, 0x06, 0x01, 0x00, 0x04, 0x0b, 0x08, 0x00, 0x09, 0x00, 0x00, 0x00
        /*0020*/ 	.byte	0x00, 0x00, 0x00, 0x00


//--------------------- .nv.info._Z20incrementInnerStructP11innerStructS0_i --------------------------
	.section	.nv.info._Z20incrementInnerStructP11innerStructS0_i,"",@"SHT_CUDA_INFO"
	.sectionflags	@""
	.align	4


	//----- nvinfo : EIATTR_CUDA_API_VERSION
	.align		4
        /*0000*/ 	.byte	0x04, 0x37
        /*0002*/ 	.short	(.L_7 - .L_6)
.L_6:
        /*0004*/ 	.word	0x00000082


	//----- nvinfo : EIATTR_KPARAM_INFO
	.align		4
.L_7:
        /*0008*/ 	.byte	0x04, 0x17
        /*000a*/ 	.short	(.L_9 - .L_8)
.L_8:
        /*000c*/ 	.word	0x00000000
        /*0010*/ 	.short	0x0002
        /*0012*/ 	.short	0x0010
        /*0014*/ 	.byte	0x00, 0xf0, 0x11, 0x00


	//----- nvinfo : EIATTR_KPARAM_INFO
	.align		4
.L_9:
        /*0018*/ 	.byte	0x04, 0x17
        /*001a*/ 	.short	(.L_11 - .L_10)
.L_10:
        /*001c*/ 	.word	0x00000000
        /*0020*/ 	.short	0x0001
        /*0022*/ 	.short	0x0008
        /*0024*/ 	.byte	0x00, 0xf5, 0x21, 0x00


	//----- nvinfo : EIATTR_KPARAM_INFO
	.align		4
.L_11:
        /*0028*/ 	.byte	0x04, 0x17
        /*002a*/ 	.short	(.L_13 - .L_12)
.L_12:
        /*002c*/ 	.word	0x00000000
        /*0030*/ 	.short	0x0000
        /*0032*/ 	.short	0x0000
        /*0034*/ 	.byte	0x00, 0xf5, 0x21, 0x00


	//----- nvinfo : EIATTR_SPARSE_MMA_MASK
	.align		4
.L_13:
        /*0038*/ 	.byte	0x03, 0x50
        /*003a*/ 	.short	0x0000


	//----- nvinfo : EIATTR_MAXREG_COUNT
	.align		4
        /*003c*/ 	.byte	0x03, 0x1b
        /*003e*/ 	.short	0x00ff


	//----- nvinfo : EIATTR_MERCURY_ISA_VERSION
	.align		4
        /*0040*/ 	.byte	0x03, 0x5f
        /*0042*/ 	.short	0x0101


	//----- nvinfo : EIATTR_VRC_CTA_INIT_COUNT
	.align		4
        /*0044*/ 	.byte	0x02, 0x4a
	.zero		1
	.zero		1


	//----- nvinfo : EIATTR_EXIT_INSTR_OFFSETS
	.align		4
        /*0048*/ 	.byte	0x04, 0x1c
        /*004a*/ 	.short	(.L_15 - .L_14)


	//   ....[0]....
.L_14:
        /*004c*/ 	.word	0x00000070


	//   ....[1]....
        /*0050*/ 	.word	0x00000130


	//----- nvinfo : EIATTR_CBANK_PARAM_SIZE
	.align		4
.L_15:
        /*0054*/ 	.byte	0x03, 0x19
        /*0056*/ 	.short	0x0014


	//----- nvinfo : EIATTR_PARAM_CBANK
	.align		4
        /*0058*/ 	.byte	0x04, 0x0a
        /*005a*/ 	.short	(.L_17 - .L_16)
	.align		4
.L_16:
        /*005c*/ 	.word	index@(.nv.constant0._Z20incrementInnerStructP11innerStructS0_i)
        /*0060*/ 	.short	0x0380
        /*0062*/ 	.short	0x0014


	//----- nvinfo : EIATTR_SW_WAR
	.align		4
.L_17:
        /*0064*/ 	.byte	0x04, 0x36
        /*0066*/ 	.short	(.L_19 - .L_18)
.L_18:
        /*0068*/ 	.word	0x00000008
.L_19:


//--------------------- .nv.callgraph             --------------------------
	.section	.nv.callgraph,"",@"SHT_CUDA_CALLGRAPH"
	.align	4
	.sectionentsize	8
	.align		4
        /*0000*/ 	.word	0x00000000
	.align		4
        /*0004*/ 	.word	0xffffffff
	.align		4
        /*0008*/ 	.word	0x00000000
	.align		4
        /*000c*/ 	.word	0xfffffffe
	.align		4
        /*0010*/ 	.word	0x00000000
	.align		4
        /*0014*/ 	.word	0xfffffffd
	.align		4
        /*0018*/ 	.word	0x00000000
	.align		4
        /*001c*/ 	.word	0xfffffffc


//--------------------- .text._Z20incrementInnerStructP11innerStructS0_i --------------------------
	.section	.text._Z20incrementInnerStructP11innerStructS0_i,"ax",@progbits
	.align	128
        .global         _Z20incrementInnerStructP11innerStructS0_i
        .type           _Z20incrementInnerStructP11innerStructS0_i,@function
        .size           _Z20incrementInnerStructP11innerStructS0_i,(.L_x_1 - _Z20incrementInnerStructP11innerStructS0_i)
        .other          _Z20incrementInnerStructP11innerStructS0_i,@"STO_CUDA_ENTRY STV_DEFAULT"
_Z20incrementInnerStructP11innerStructS0_i:
.text._Z20incrementInnerStructP11innerStructS0_i:
[----:B------:R-:W-:Y:S01]  /*0000*/  LDC R1, c[0x0][0x37c] ;  /* 0x0000df00ff017b82 */ /* 0x000fe20000000800 */
[----:B------:R-:W0:Y:S07]  /*0010*/  S2R R0, SR_TID.X ;  /* 0x0000000000007919 */ /* 0x000e2e0000002100 */
[----:B------:R-:W0:Y:S01]  /*0020*/  S2UR UR4, SR_CTAID.X ;  /* 0x00000000000479c3 */ /* 0x000e220000002500 */
[----:B------:R-:W1:Y:S07]  /*0030*/  LDCU UR5, c[0x0][0x390] ;  /* 0x00007200ff0577ac */ /* 0x000e6e0008000800 */
[----:B------:R-:W0:Y:S02]  /*0040*/  LDC R7, c[0x0][0x360] ;  /* 0x0000d800ff077b82 */ /* 0x000e240000000800 */
[----:B0-----:R-:W-:-:S05]  /*0050*/  IMAD R7, R7, UR4, R0 ;  /* 0x0000000407077c24 */ /* 0x001fca000f8e0200 */
[----:B-1----:R-:W-:-:S13]  /*0060*/  ISETP.GE.AND P0, PT, R7, UR5, PT ;  /* 0x0000000507007c0c */ /* 0x002fda000bf06270 */
[----:B------:R-:W-:Y:S05]  /*0070*/  @P0 EXIT ;  /* 0x000000000000094d */ /* 0x000fea0003800000 */
[----:B------:R-:W0:Y:S01]  /*0080*/  LDC.64 R2, c[0x0][0x380] ;  /* 0x0000e000ff027b82 */ /* 0x000e220000000a00 */
[----:B------:R-:W1:Y:S07]  /*0090*/  LDCU.64 UR4, c[0x0][0x358] ;  /* 0x00006b00ff0477ac */ /* 0x000e6e0008000a00 */
[----:B------:R-:W2:Y:S01]  /*00a0*/  LDC.64 R4, c[0x0][0x388] ;  /* 0x0000e200ff047b82 */ /* 0x000ea20000000a00 */
[----:B0-----:R-:W-:-:S05]  /*00b0*/  IMAD.WIDE R2, R7, 0x8, R2 ;  /* 0x0000000807027825 */ /* 0x001fca00078e0202 */
[----:B-1----:R-:W3:Y:S04]  /*00c0*/  LDG.E R0, desc[UR4][R2.64] ;  /* 0x0000000402007981 */ /* 0x002ee8000c1e1900 */
[----:B------:R-:W4:Y:S01]  /*00d0*/  LDG.E R6, desc[UR4][R2.64+0x4] ;  /* 0x0000040402067981 */ /* 0x000f22000c1e1900 */
[----:B--2---:R-:W-:-:S04]  /*00e0*/  IMAD.WIDE R4, R7, 0x8, R4 ;  /* 0x0000000807047825 */ /* 0x004fc800078e0204 */
[----:B---3--:R-:W-:Y:S01]  /*00f0*/  FADD R7, R0, 10 ;  /* 0x4120000000077421 */ /* 0x008fe20000000000 */
[----:B----4-:R-:W-:-:S04]  /*0100*/  FADD R9, R6, 20 ;  /* 0x41a0000006097421 */ /* 0x010fc80000000000 */
[----:B------:R-:W-:Y:S04]  /*0110*/  STG.E desc[UR4][R4.64], R7 ;  /* 0x0000000704007986 */ /* 0x000fe8000c101904 */
[----:B------:R-:W-:Y:S01]  /*0120*/  STG.E desc[UR4][R4.64+0x4], R9 ;  /* 0x0000040904007986 */ /* 0x000fe2000c101904 */
[----:B------:R-:W-:Y:S05]  /*0130*/  EXIT ;  /* 0x000000000000794d */ /* 0x000fea0003800000 */
.L_x_0:
[----:B------:R-:W-:-:S00]  /*0140*/  BRA `(.L_x_0) ;  /* 0xfffffffc00fc7947 */ /* 0x000fc0000383ffff */
[----:B------:R-:W-:-:S00]  /*0150*/  NOP ;  /* 0x0000000000007918 */ /* 0x000fc00000000000 */
        /* <DEDUP_REMOVED lines=10> */
.L_x_1:


//--------------------- .nv.shared.reserved.0     --------------------------
	.section	.nv.shared.reserved.0,"aw",@nobits
	.weak		__nv_reservedSMEM_offset_0_alias
	.size		__nv_reservedSMEM_offset_0_alias, 0, 64
	.other		__nv_reservedSMEM_offset_0_alias,@"STO_CUDA_RESERVED_SHARED STV_DEFAULT"
__nv_reservedSMEM_offset_0_alias:
	.zero		0
	.zero		64


//--------------------- .nv.constant0._Z20incrementInnerStructP11innerStructS0_i --------------------------
	.section	.nv.constant0._Z20incrementInnerStructP11innerStructS0_i,"a",@progbits
	.sectionflags	@""
	.align	4
.nv.constant0._Z20incrementInnerStructP11innerStructS0_i:
	.zero		916


//--------------------- SYMBOLS --------------------------

	.type		.nv.reservedSmem.offset0,@object
	.size		.nv.reservedSmem.offset0,0x4
